//
// Generated by NVIDIA NVVM Compiler
//
// Compiler Build ID: CL-36424714
// Cuda compilation tools, release 13.0, V13.0.88
// Based on NVVM 20.0.0
//

.version 9.0
.target sm_100
.address_size 64

	// .globl	_Z14_linear_kernelPfS_S_

.visible .entry _Z14_linear_kernelPfS_S_(
	.param .u64 .ptr .align 1 _Z14_linear_kernelPfS_S__param_0,
	.param .u64 .ptr .align 1 _Z14_linear_kernelPfS_S__param_1,
	.param .u64 .ptr .align 1 _Z14_linear_kernelPfS_S__param_2
)
{


	ret;

}
	// .globl	_Z18_linear_bwd_kernelPfS_S_S_S_
.visible .entry _Z18_linear_bwd_kernelPfS_S_S_S_(
	.param .u64 .ptr .align 1 _Z18_linear_bwd_kernelPfS_S_S_S__param_0,
	.param .u64 .ptr .align 1 _Z18_linear_bwd_kernelPfS_S_S_S__param_1,
	.param .u64 .ptr .align 1 _Z18_linear_bwd_kernelPfS_S_S_S__param_2,
	.param .u64 .ptr .align 1 _Z18_linear_bwd_kernelPfS_S_S_S__param_3,
	.param .u64 .ptr .align 1 _Z18_linear_bwd_kernelPfS_S_S_S__param_4
)
{


	ret;

}


// ===== COMPILED SASS (sm_100) =====

	.target	sm_100

	.elftype	@"ET_EXEC"


//--------------------- .note.nv.tkinfo           --------------------------
	.section	.note.nv.tkinfo,"",@"SHT_NOTE"
	.sectionflags	@"SHF_NOTE_NV_TKINFO"
	.tkinfo
        /*0018*/ 	.word	0x00000002
        /*0030*/ 	.string	""
        /*0030*/ 	.string	"ptxas"
        /*0030*/ 	.string	"Cuda compilation tools, release 13.0, V13.0.88"
        /*0030*/ 	.string	"Build cuda_13.0.r13.0/compiler.36424714_0"
        /*0030*/ 	.string	"-arch sm_100 -m 64 "



//--------------------- .note.nv.cuinfo           --------------------------
	.section	.note.nv.cuinfo,"",@"SHT_NOTE"
	.sectionflags	@"SHF_NOTE_NV_CUINFO"
        /*0018*/ 	.short	0x0002
        /*001a*/ 	.short	0x0064
        /*001c*/ 	.short	0x0082
	.zero		2


//--------------------- .nv.info                  --------------------------
	.section	.nv.info,"",@"SHT_CUDA_INFO"
	.align	4


	//----- nvinfo : EIATTR_REGCOUNT
	.align		4
        /*0000*/ 	.byte	0x04, 0x2f
        /*0002*/ 	.short	(.L_1 - .L_0)
	.align		4
.L_0:
        /*0004*/ 	.word	index@(_Z14_linear_kernelPfS_S_)
        /*0008*/ 	.word	0x00000004


	//----- nvinfo : EIATTR_FRAME_SIZE
	.align		4
.L_1:
        /*000c*/ 	.byte	0x04, 0x11
        /*000e*/ 	.short	(.L_3 - .L_2)
	.align		4
.L_2:
        /*0010*/ 	.word	index@(_Z14_linear_kernelPfS_S_)
        /*0014*/ 	.word	0x00000000


	//----- nvinfo : EIATTR_REGCOUNT
	.align		4
.L_3:
        /*0018*/ 	.byte	0x04, 0x2f
        /*001a*/ 	.short	(.L_5 - .L_4)
	.align		4
.L_4:
        /*001c*/ 	.word	index@(_Z18_linear_bwd_kernelPfS_S_S_S_)
        /*0020*/ 	.word	0x00000004


	//----- nvinfo : EIATTR_FRAME_SIZE
	.align		4
.L_5:
        /*0024*/ 	.byte	0x04, 0x11
        /*0026*/ 	.short	(.L_7 - .L_6)
	.align		4
.L_6:
        /*0028*/ 	.word	index@(_Z18_linear_bwd_kernelPfS_S_S_S_)
        /*002c*/ 	.word	0x00000000


	//----- nvinfo : EIATTR_MIN_STACK_SIZE
	.align		4
.L_7:
        /*0030*/ 	.byte	0x04, 0x12
        /*0032*/ 	.short	(.L_9 - .L_8)
	.align		4
.L_8:
        /*0034*/ 	.word	index@(_Z18_linear_bwd_kernelPfS_S_S_S_)
        /*0038*/ 	.word	0x00000000


	//----- nvinfo : EIATTR_MIN_STACK_SIZE
	.align		4
.L_9:
        /*003c*/ 	.byte	0x04, 0x12
        /*003e*/ 	.short	(.L_11 - .L_10)
	.align		4
.L_10:
        /*0040*/ 	.word	index@(_Z14_linear_kernelPfS_S_)
        /*0044*/ 	.word	0x00000000
.L_11:


//--------------------- .nv.compat                --------------------------
	.section	.nv.compat,"",@"SHT_CUDA_COMPAT_INFO"
	.align	4
        /*0000*/ 	.byte	0x02, 0x09, 0x00, 0x00, 0x02, 0x02, 0x01, 0x00, 0x02, 0x05, 0x05, 0x00, 0x03, 0x07, 0x01, 0x01
        /*0010*/ 	.byte	0x02, 0x03, 0x00, 0x00, 0x02, 0x06, 0x01, 0x00, 0x04, 0x0b, 0x08, 0x00, 0x09, 0x00, 0x00, 0x00
        /*0020*/ 	.byte	0x00, 0x00, 0x00, 0x00


//--------------------- .nv.info._Z18_linear_bwd_kernelPfS_S_S_S_ --------------------------
	.section	.nv.info._Z18_linear_bwd_kernelPfS_S_S_S_,"",@"SHT_CUDA_INFO"
	.sectionflags	@""
	.align	4


	//----- nvinfo : EIATTR_CUDA_API_VERSION
	.align		4
        /*0000*/ 	.byte	0x04, 0x37
        /*0002*/ 	.short	(.L_13 - .L_12)
.L_12:
        /*0004*/ 	.word	0x00000082


	//----- nvinfo : EIATTR_KPARAM_INFO
	.align		4
.L_13:
        /*0008*/ 	.byte	0x04, 0x17
        /*000a*/ 	.short	(.L_15 - .L_14)
.L_14:
        /*000c*/ 	.word	0x00000000
        /*0010*/ 	.short	0x0004
        /*0012*/ 	.short	0x0020
        /*0014*/ 	.byte	0x00, 0xf5, 0x21, 0x00


	//----- nvinfo : EIATTR_KPARAM_INFO
	.align		4
.L_15:
        /*0018*/ 	.byte	0x04, 0x17
        /*001a*/ 	.short	(.L_17 - .L_16)
.L_16:
        /*001c*/ 	.word	0x00000000
        /*0020*/ 	.short	0x0003
        /*0022*/ 	.short	0x0018
        /*0024*/ 	.byte	0x00, 0xf5, 0x21, 0x00


	//----- nvinfo : EIATTR_KPARAM_INFO
	.align		4
.L_17:
        /*0028*/ 	.byte	0x04, 0x17
        /*002a*/ 	.short	(.L_19 - .L_18)
.L_18:
        /*002c*/ 	.word	0x00000000
        /*0030*/ 	.short	0x0002
        /*0032*/ 	.short	0x0010
        /*0034*/ 	.byte	0x00, 0xf5, 0x21, 0x00


	//----- nvinfo : EIATTR_KPARAM_INFO
	.align		4
.L_19:
        /*0038*/ 	.byte	0x04, 0x17
        /*003a*/ 	.short	(.L_21 - .L_20)
.L_20:
        /*003c*/ 	.word	0x00000000
        /*0040*/ 	.short	0x0001
        /*0042*/ 	.short	0x0008
        /*0044*/ 	.byte	0x00, 0xf5, 0x21, 0x00


	//----- nvinfo : EIATTR_KPARAM_INFO
	.align		4
.L_21:
        /*0048*/ 	.byte	0x04, 0x17
        /*004a*/ 	.short	(.L_23 - .L_22)
.L_22:
        /*004c*/ 	.word	0x00000000
        /*0050*/ 	.short	0x0000
        /*0052*/ 	.short	0x0000
        /*0054*/ 	.byte	0x00, 0xf5, 0x21, 0x00


	//----- nvinfo : EIATTR_SPARSE_MMA_MASK
	.align		4
.L_23:
        /*0058*/ 	.byte	0x03, 0x50
        /*005a*/ 	.short	0x0000


	//----- nvinfo : EIATTR_MAXREG_COUNT
	.align		4
        /*005c*/ 	.byte	0x03, 0x1b
        /*005e*/ 	.short	0x00ff


	//----- nvinfo : EIATTR_MERCURY_ISA_VERSION
	.align		4
        /*0060*/ 	.byte	0x03, 0x5f
        /*0062*/ 	.short	0x0101


	//----- nvinfo : EIATTR_VRC_CTA_INIT_COUNT
	.align		4
        /*0064*/ 	.byte	0x02, 0x4a
	.zero		1
	.zero		1


	//----- nvinfo : EIATTR_EXIT_INSTR_OFFSETS
	.align		4
        /*0068*/ 	.byte	0x04, 0x1c
        /*006a*/ 	.short	(.L_25 - .L_24)


	//   ....[0]....
.L_24:
        /*006c*/ 	.word	0x00000010


	//----- nvinfo : EIATTR_CBANK_PARAM_SIZE
	.align		4
.L_25:
        /*0070*/ 	.byte	0x03, 0x19
        /*0072*/ 	.short	0x0028


	//----- nvinfo : EIATTR_PARAM_CBANK
	.align		4
        /*0074*/ 	.byte	0x04, 0x0a
        /*0076*/ 	.short	(.L_27 - .L_26)
	.align		4
.L_26:
        /*0078*/ 	.word	index@(.nv.constant0._Z18_linear_bwd_kernelPfS_S_S_S_)
        /*007c*/ 	.short	0x0380
        /*007e*/ 	.short	0x0028


	//----- nvinfo : EIATTR_SW_WAR
	.align		4
.L_27:
        /*0080*/ 	.byte	0x04, 0x36
        /*0082*/ 	.short	(.L_29 - .L_28)
.L_28:
        /*0084*/ 	.word	0x00000008
.L_29:


//--------------------- .nv.info._Z14_linear_kernelPfS_S_ --------------------------
	.section	.nv.info._Z14_linear_kernelPfS_S_,"",@"SHT_CUDA_INFO"
	.sectionflags	@""
	.align	4


	//----- nvinfo : EIATTR_CUDA_API_VERSION
	.align		4
        /*0000*/ 	.byte	0x04, 0x37
        /*0002*/ 	.short	(.L_31 - .L_30)
.L_30:
        /*0004*/ 	.word	0x00000082


	//----- nvinfo : EIATTR_KPARAM_INFO
	.align		4
.L_31:
        /*0008*/ 	.byte	0x04, 0x17
        /*000a*/ 	.short	(.L_33 - .L_32)
.L_32:
        /*000c*/ 	.word	0x00000000
        /*0010*/ 	.short	0x0002
        /*0012*/ 	.short	0x0010
        /*0014*/ 	.byte	0x00, 0xf5, 0x21, 0x00


	//----- nvinfo : EIATTR_KPARAM_INFO
	.align		4
.L_33:
        /*0018*/ 	.byte	0x04, 0x17
        /*001a*/ 	.short	(.L_35 - .L_34)
.L_34:
        /*001c*/ 	.word	0x00000000
        /*0020*/ 	.short	0x0001
        /*0022*/ 	.short	0x0008
        /*0024*/ 	.byte	0x00, 0xf5, 0x21, 0x00


	//----- nvinfo : EIATTR_KPARAM_INFO
	.align		4
.L_35:
        /*0028*/ 	.byte	0x04, 0x17
        /*002a*/ 	.short	(.L_37 - .L_36)
.L_36:
        /*002c*/ 	.word	0x00000000
        /*0030*/ 	.short	0x0000
        /*0032*/ 	.short	0x0000
        /*0034*/ 	.byte	0x00, 0xf5, 0x21, 0x00


	//----- nvinfo : EIATTR_SPARSE_MMA_MASK
	.align		4
.L_37:
        /*0038*/ 	.byte	0x03, 0x50
        /*003a*/ 	.short	0x0000


	//----- nvinfo : EIATTR_MAXREG_COUNT
	.align		4
        /*003c*/ 	.byte	0x03, 0x1b
        /*003e*/ 	.short	0x00ff


	//----- nvinfo : EIATTR_MERCURY_ISA_VERSION
	.align		4
        /*0040*/ 	.byte	0x03, 0x5f
        /*0042*/ 	.short	0x0101


	//----- nvinfo : EIATTR_VRC_CTA_INIT_COUNT
	.align		4
        /*0044*/ 	.byte	0x02, 0x4a
	.zero		1
	.zero		1


	//----- nvinfo : EIATTR_EXIT_INSTR_OFFSETS
	.align		4
        /*0048*/ 	.byte	0x04, 0x1c
        /*004a*/ 	.short	(.L_39 - .L_38)


	//   ....[0]....
.L_38:
        /*004c*/ 	.word	0x00000010


	//----- nvinfo : EIATTR_CBANK_PARAM_SIZE
	.align		4
.L_39:
        /*0050*/ 	.byte	0x03, 0x19
        /*0052*/ 	.short	0x0018


	//----- nvinfo : EIATTR_PARAM_CBANK
	.align		4
        /*0054*/ 	.byte	0x04, 0x0a
        /*0056*/ 	.short	(.L_41 - .L_40)
	.align		4
.L_40:
        /*0058*/ 	.word	index@(.nv.constant0._Z14_linear_kernelPfS_S_)
        /*005c*/ 	.short	0x0380
        /*005e*/ 	.short	0x0018


	//----- nvinfo : EIATTR_SW_WAR
	.align		4
.L_41:
        /*0060*/ 	.byte	0x04, 0x36
        /*0062*/ 	.short	(.L_43 - .L_42)
.L_42:
        /*0064*/ 	.word	0x00000008
.L_43:


//--------------------- .nv.callgraph             --------------------------
	.section	.nv.callgraph,"",@"SHT_CUDA_CALLGRAPH"
	.align	4
	.sectionentsize	8
	.align		4
        /*0000*/ 	.word	0x00000000
	.align		4
        /*0004*/ 	.word	0xffffffff
	.align		4
        /*0008*/ 	.word	0x00000000
	.align		4
        /*000c*/ 	.word	0xfffffffe
	.align		4
        /*0010*/ 	.word	0x00000000
	.align		4
        /*0014*/ 	.word	0xfffffffd
	.align		4
        /*0018*/ 	.word	0x00000000
	.align		4
        /*001c*/ 	.word	0xfffffffc


//--------------------- .text._Z18_linear_bwd_kernelPfS_S_S_S_ --------------------------
	.section	.text._Z18_linear_bwd_kernelPfS_S_S_S_,"ax",@progbits
	.align	128
        .global         _Z18_linear_bwd_kernelPfS_S_S_S_
        .type           _Z18_linear_bwd_kernelPfS_S_S_S_,@function
        .size           _Z18_linear_bwd_kernelPfS_S_S_S_,(.L_x_2 - _Z18_linear_bwd_kernelPfS_S_S_S_)
        .other          _Z18_linear_bwd_kernelPfS_S_S_S_,@"STO_CUDA_ENTRY STV_DEFAULT"
_Z18_linear_bwd_kernelPfS_S_S_S_:
.text._Z18_linear_bwd_kernelPfS_S_S_S_:
[----:B------:R-:W-:Y:S01]  /*0000*/  LDC R1, c[0x0][0x37c] ;  /* 0x0000df00ff017b82 */ /* 0x000fe20000000800 */
[----:B------:R-:W-:Y:S05]  /*0010*/  EXIT ;  /* 0x000000000000794d */ /* 0x000fea0003800000 */
.L_x_0:
[----:B------:R-:W-:-:S00]  /*0020*/  BRA `(.L_x_0) ;  /* 0xfffffffc00fc7947 */ /* 0x000fc0000383ffff */
[----:B------:R-:W-:-:S00]  /*0030*/  NOP ;  /* 0x0000000000007918 */ /* 0x000fc00000000000 */
        /* <DEDUP_REMOVED lines=12> */
.L_x_2:


//--------------------- .text._Z14_linear_kernelPfS_S_ --------------------------
	.section	.text._Z14_linear_kernelPfS_S_,"ax",@progbits
	.align	128
        .global         _Z14_linear_kernelPfS_S_
        .type           _Z14_linear_kernelPfS_S_,@function
        .size           _Z14_linear_kernelPfS_S_,(.L_x_3 - _Z14_linear_kernelPfS_S_)
        .other          _Z14_linear_kernelPfS_S_,@"STO_CUDA_ENTRY STV_DEFAULT"
_Z14_linear_kernelPfS_S_:
.text._Z14_linear_kernelPfS_S_:
[----:B------:R-:W-:Y:S01]  /*0000*/  LDC R1, c[0x0][0x37c] ;  /* 0x0000df00ff017b82 */ /* 0x000fe20000000800 */
[----:B------:R-:W-:Y:S05]  /*0010*/  EXIT ;  /* 0x000000000000794d */ /* 0x000fea0003800000 */
.L_x_1:
        /* <DEDUP_REMOVED lines=14> */
.L_x_3:


//--------------------- .nv.shared.reserved.0     --------------------------
	.section	.nv.shared.reserved.0,"aw",@nobits
	.weak		__nv_reservedSMEM_offset_0_alias
	.size		__nv_reservedSMEM_offset_0_alias, 0, 64
	.other		__nv_reservedSMEM_offset_0_alias,@"STO_CUDA_RESERVED_SHARED STV_DEFAULT"
__nv_reservedSMEM_offset_0_alias:
	.zero		0
	.zero		64


//--------------------- .nv.constant0._Z18_linear_bwd_kernelPfS_S_S_S_ --------------------------
	.section	.nv.constant0._Z18_linear_bwd_kernelPfS_S_S_S_,"a",@progbits
	.sectionflags	@""
	.align	4
.nv.constant0._Z18_linear_bwd_kernelPfS_S_S_S_:
	.zero		936


//--------------------- .nv.constant0._Z14_linear_kernelPfS_S_ --------------------------
	.section	.nv.constant0._Z14_linear_kernelPfS_S_,"a",@progbits
	.sectionflags	@""
	.align	4
.nv.constant0._Z14_linear_kernelPfS_S_:
	.zero		920


//--------------------- SYMBOLS --------------------------

	.type		.nv.reservedSmem.offset0,@object
	.size		.nv.reservedSmem.offset0,0x4
